//
// Generated by NVIDIA NVVM Compiler
//
// Compiler Build ID: CL-36424714
// Cuda compilation tools, release 13.0, V13.0.88
// Based on NVVM 20.0.0
//

.version 9.0
.target sm_100
.address_size 64

	// .globl	_Z11emptyKernelf

.visible .entry _Z11emptyKernelf(
	.param .f32 _Z11emptyKernelf_param_0
)
{


	ret;

}


// ===== COMPILED SASS (sm_100) =====

	.target	sm_100

	.elftype	@"ET_EXEC"


//--------------------- .note.nv.tkinfo           --------------------------
	.section	.note.nv.tkinfo,"",@"SHT_NOTE"
	.sectionflags	@"SHF_NOTE_NV_TKINFO"
	.tkinfo
        /*0018*/ 	.word	0x00000002
        /*0030*/ 	.string	""
        /*0030*/ 	.string	"ptxas"
        /*0030*/ 	.string	"Cuda compilation tools, release 13.0, V13.0.88"
        /*0030*/ 	.string	"Build cuda_13.0.r13.0/compiler.36424714_0"
        /*0030*/ 	.string	"-arch sm_100 -m 64 "



//--------------------- .note.nv.cuinfo           --------------------------
	.section	.note.nv.cuinfo,"",@"SHT_NOTE"
	.sectionflags	@"SHF_NOTE_NV_CUINFO"
        /*0018*/ 	.short	0x0002
        /*001a*/ 	.short	0x0064
        /*001c*/ 	.short	0x0082
	.zero		2


//--------------------- .nv.info                  --------------------------
	.section	.nv.info,"",@"SHT_CUDA_INFO"
	.align	4


	//----- nvinfo : EIATTR_REGCOUNT
	.align		4
        /*0000*/ 	.byte	0x04, 0x2f
        /*0002*/ 	.short	(.L_1 - .L_0)
	.align		4
.L_0:
        /*0004*/ 	.word	index@(_Z11emptyKernelf)
        /*0008*/ 	.word	0x00000004


	//----- nvinfo : EIATTR_FRAME_SIZE
	.align		4
.L_1:
        /*000c*/ 	.byte	0x04, 0x11
        /*000e*/ 	.short	(.L_3 - .L_2)
	.align		4
.L_2:
        /*0010*/ 	.word	index@(_Z11emptyKernelf)
        /*0014*/ 	.word	0x00000000


	//----- nvinfo : EIATTR_MIN_STACK_SIZE
	.align		4
.L_3:
        /*0018*/ 	.byte	0x04, 0x12
        /*001a*/ 	.short	(.L_5 - .L_4)
	.align		4
.L_4:
        /*001c*/ 	.word	index@(_Z11emptyKernelf)
        /*0020*/ 	.word	0x00000000
.L_5:


//--------------------- .nv.compat                --------------------------
	.section	.nv.compat,"",@"SHT_CUDA_COMPAT_INFO"
	.align	4
        /*0000*/ 	.byte	0x02, 0x09, 0x00, 0x00, 0x02, 0x02, 0x01, 0x00, 0x02, 0x05, 0x05, 0x00, 0x03, 0x07, 0x01, 0x01
        /*0010*/ 	.byte	0x02, 0x03, 0x00, 0x00, 0x02, 0x06, 0x01, 0x00, 0x04, 0x0b, 0x08, 0x00, 0x09, 0x00, 0x00, 0x00
        /*0020*/ 	.byte	0x00, 0x00, 0x00, 0x00


//--------------------- .nv.info._Z11emptyKernelf --------------------------
	.section	.nv.info._Z11emptyKernelf,"",@"SHT_CUDA_INFO"
	.sectionflags	@""
	.align	4


	//----- nvinfo : EIATTR_CUDA_API_VERSION
	.align		4
        /*0000*/ 	.byte	0x04, 0x37
        /*0002*/ 	.short	(.L_7 - .L_6)
.L_6:
        /*0004*/ 	.word	0x00000082


	//----- nvinfo : EIATTR_KPARAM_INFO
	.align		4
.L_7:
        /*0008*/ 	.byte	0x04, 0x17
        /*000a*/ 	.short	(.L_9 - .L_8)
.L_8:
        /*000c*/ 	.word	0x00000000
        /*0010*/ 	.short	0x0000
        /*0012*/ 	.short	0x0000
        /*0014*/ 	.byte	0x00, 0xf0, 0x11, 0x00


	//----- nvinfo : EIATTR_SPARSE_MMA_MASK
	.align		4
.L_9:
        /*0018*/ 	.byte	0x03, 0x50
        /*001a*/ 	.short	0x0000


	//----- nvinfo : EIATTR_MAXREG_COUNT
	.align		4
        /*001c*/ 	.byte	0x03, 0x1b
        /*001e*/ 	.short	0x00ff


	//----- nvinfo : EIATTR_MERCURY_ISA_VERSION
	.align		4
        /*0020*/ 	.byte	0x03, 0x5f
        /*0022*/ 	.short	0x0101


	//----- nvinfo : EIATTR_VRC_CTA_INIT_COUNT
	.align		4
        /*0024*/ 	.byte	0x02, 0x4a
	.zero		1
	.zero		1


	//----- nvinfo : EIATTR_EXIT_INSTR_OFFSETS
	.align		4
        /*0028*/ 	.byte	0x04, 0x1c
        /*002a*/ 	.short	(.L_11 - .L_10)


	//   ....[0]....
.L_10:
        /*002c*/ 	.word	0x00000010


	//----- nvinfo : EIATTR_CBANK_PARAM_SIZE
	.align		4
.L_11:
        /*0030*/ 	.byte	0x03, 0x19
        /*0032*/ 	.short	0x0004


	//----- nvinfo : EIATTR_PARAM_CBANK
	.align		4
        /*0034*/ 	.byte	0x04, 0x0a
        /*0036*/ 	.short	(.L_13 - .L_12)
	.align		4
.L_12:
        /*0038*/ 	.word	index@(.nv.constant0._Z11emptyKernelf)
        /*003c*/ 	.short	0x0380
        /*003e*/ 	.short	0x0004


	//----- nvinfo : EIATTR_SW_WAR
	.align		4
.L_13:
        /*0040*/ 	.byte	0x04, 0x36
        /*0042*/ 	.short	(.L_15 - .L_14)
.L_14:
        /*0044*/ 	.word	0x00000008
.L_15:


//--------------------- .nv.callgraph             --------------------------
	.section	.nv.callgraph,"",@"SHT_CUDA_CALLGRAPH"
	.align	4
	.sectionentsize	8
	.align		4
        /*0000*/ 	.word	0x00000000
	.align		4
        /*0004*/ 	.word	0xffffffff
	.align		4
        /*0008*/ 	.word	0x00000000
	.align		4
        /*000c*/ 	.word	0xfffffffe
	.align		4
        /*0010*/ 	.word	0x00000000
	.align		4
        /*0014*/ 	.word	0xfffffffd
	.align		4
        /*0018*/ 	.word	0x00000000
	.align		4
        /*001c*/ 	.word	0xfffffffc


//--------------------- .text._Z11emptyKernelf    --------------------------
	.section	.text._Z11emptyKernelf,"ax",@progbits
	.align	128
        .global         _Z11emptyKernelf
        .type           _Z11emptyKernelf,@function
        .size           _Z11emptyKernelf,(.L_x_1 - _Z11emptyKernelf)
        .other          _Z11emptyKernelf,@"STO_CUDA_ENTRY STV_DEFAULT"
_Z11emptyKernelf:
.text._Z11emptyKernelf:
[----:B------:R-:W-:Y:S01]  /*0000*/  LDC R1, c[0x0][0x37c] ;  /* 0x0000df00ff017b82 */ /* 0x000fe20000000800 */
[----:B------:R-:W-:Y:S05]  /*0010*/  EXIT ;  /* 0x000000000000794d */ /* 0x000fea0003800000 */
.L_x_0:
[----:B------:R-:W-:-:S00]  /*0020*/  BRA `(.L_x_0) ;  /* 0xfffffffc00fc7947 */ /* 0x000fc0000383ffff */
[----:B------:R-:W-:-:S00]  /*0030*/  NOP ;  /* 0x0000000000007918 */ /* 0x000fc00000000000 */
        /* <DEDUP_REMOVED lines=12> */
.L_x_1:


//--------------------- .nv.shared.reserved.0     --------------------------
	.section	.nv.shared.reserved.0,"aw",@nobits
	.weak		__nv_reservedSMEM_offset_0_alias
	.size		__nv_reservedSMEM_offset_0_alias, 0, 64
	.other		__nv_reservedSMEM_offset_0_alias,@"STO_CUDA_RESERVED_SHARED STV_DEFAULT"
__nv_reservedSMEM_offset_0_alias:
	.zero		0
	.zero		64


//--------------------- .nv.constant0._Z11emptyKernelf --------------------------
	.section	.nv.constant0._Z11emptyKernelf,"a",@progbits
	.sectionflags	@""
	.align	4
.nv.constant0._Z11emptyKernelf:
	.zero		900


//--------------------- SYMBOLS --------------------------

	.type		.nv.reservedSmem.offset0,@object
	.size		.nv.reservedSmem.offset0,0x4
